//
// Generated by NVIDIA NVVM Compiler
//
// Compiler Build ID: CL-36424714
// Cuda compilation tools, release 13.0, V13.0.88
// Based on NVVM 20.0.0
//

.version 9.0
.target sm_100
.address_size 64

	// .globl	_Z6kernelP5queueIiLm1000EEi

.visible .entry _Z6kernelP5queueIiLm1000EEi(
	.param .u64 .ptr .align 1 _Z6kernelP5queueIiLm1000EEi_param_0,
	.param .u32 _Z6kernelP5queueIiLm1000EEi_param_1
)
{


	ret;

}


// ===== COMPILED SASS (sm_100) =====

	.target	sm_100

	.elftype	@"ET_EXEC"


//--------------------- .note.nv.tkinfo           --------------------------
	.section	.note.nv.tkinfo,"",@"SHT_NOTE"
	.sectionflags	@"SHF_NOTE_NV_TKINFO"
	.tkinfo
        /*0018*/ 	.word	0x00000002
        /*0030*/ 	.string	""
        /*0030*/ 	.string	"ptxas"
        /*0030*/ 	.string	"Cuda compilation tools, release 13.0, V13.0.88"
        /*0030*/ 	.string	"Build cuda_13.0.r13.0/compiler.36424714_0"
        /*0030*/ 	.string	"-arch sm_100 -m 64 "



//--------------------- .note.nv.cuinfo           --------------------------
	.section	.note.nv.cuinfo,"",@"SHT_NOTE"
	.sectionflags	@"SHF_NOTE_NV_CUINFO"
        /*0018*/ 	.short	0x0002
        /*001a*/ 	.short	0x0064
        /*001c*/ 	.short	0x0082
	.zero		2


//--------------------- .nv.info                  --------------------------
	.section	.nv.info,"",@"SHT_CUDA_INFO"
	.align	4


	//----- nvinfo : EIATTR_REGCOUNT
	.align		4
        /*0000*/ 	.byte	0x04, 0x2f
        /*0002*/ 	.short	(.L_1 - .L_0)
	.align		4
.L_0:
        /*0004*/ 	.word	index@(_Z6kernelP5queueIiLm1000EEi)
        /*0008*/ 	.word	0x00000004


	//----- nvinfo : EIATTR_FRAME_SIZE
	.align		4
.L_1:
        /*000c*/ 	.byte	0x04, 0x11
        /*000e*/ 	.short	(.L_3 - .L_2)
	.align		4
.L_2:
        /*0010*/ 	.word	index@(_Z6kernelP5queueIiLm1000EEi)
        /*0014*/ 	.word	0x00000000


	//----- nvinfo : EIATTR_MIN_STACK_SIZE
	.align		4
.L_3:
        /*0018*/ 	.byte	0x04, 0x12
        /*001a*/ 	.short	(.L_5 - .L_4)
	.align		4
.L_4:
        /*001c*/ 	.word	index@(_Z6kernelP5queueIiLm1000EEi)
        /*0020*/ 	.word	0x00000000
.L_5:


//--------------------- .nv.compat                --------------------------
	.section	.nv.compat,"",@"SHT_CUDA_COMPAT_INFO"
	.align	4
        /*0000*/ 	.byte	0x02, 0x09, 0x00, 0x00, 0x02, 0x02, 0x01, 0x00, 0x02, 0x05, 0x05, 0x00, 0x03, 0x07, 0x01, 0x01
        /*0010*/ 	.byte	0x02, 0x03, 0x00, 0x00, 0x02, 0x06, 0x01, 0x00, 0x04, 0x0b, 0x08, 0x00, 0x09, 0x00, 0x00, 0x00
        /*0020*/ 	.byte	0x00, 0x00, 0x00, 0x00


//--------------------- .nv.info._Z6kernelP5queueIiLm1000EEi --------------------------
	.section	.nv.info._Z6kernelP5queueIiLm1000EEi,"",@"SHT_CUDA_INFO"
	.sectionflags	@""
	.align	4


	//----- nvinfo : EIATTR_CUDA_API_VERSION
	.align		4
        /*0000*/ 	.byte	0x04, 0x37
        /*0002*/ 	.short	(.L_7 - .L_6)
.L_6:
        /*0004*/ 	.word	0x00000082


	//----- nvinfo : EIATTR_KPARAM_INFO
	.align		4
.L_7:
        /*0008*/ 	.byte	0x04, 0x17
        /*000a*/ 	.short	(.L_9 - .L_8)
.L_8:
        /*000c*/ 	.word	0x00000000
        /*0010*/ 	.short	0x0001
        /*0012*/ 	.short	0x0008
        /*0014*/ 	.byte	0x00, 0xf0, 0x11, 0x00


	//----- nvinfo : EIATTR_KPARAM_INFO
	.align		4
.L_9:
        /*0018*/ 	.byte	0x04, 0x17
        /*001a*/ 	.short	(.L_11 - .L_10)
.L_10:
        /*001c*/ 	.word	0x00000000
        /*0020*/ 	.short	0x0000
        /*0022*/ 	.short	0x0000
        /*0024*/ 	.byte	0x00, 0xf5, 0x21, 0x00


	//----- nvinfo : EIATTR_SPARSE_MMA_MASK
	.align		4
.L_11:
        /*0028*/ 	.byte	0x03, 0x50
        /*002a*/ 	.short	0x0000


	//----- nvinfo : EIATTR_MAXREG_COUNT
	.align		4
        /*002c*/ 	.byte	0x03, 0x1b
        /*002e*/ 	.short	0x00ff


	//----- nvinfo : EIATTR_MERCURY_ISA_VERSION
	.align		4
        /*0030*/ 	.byte	0x03, 0x5f
        /*0032*/ 	.short	0x0101


	//----- nvinfo : EIATTR_VRC_CTA_INIT_COUNT
	.align		4
        /*0034*/ 	.byte	0x02, 0x4a
	.zero		1
	.zero		1


	//----- nvinfo : EIATTR_EXIT_INSTR_OFFSETS
	.align		4
        /*0038*/ 	.byte	0x04, 0x1c
        /*003a*/ 	.short	(.L_13 - .L_12)


	//   ....[0]....
.L_12:
        /*003c*/ 	.word	0x00000010


	//----- nvinfo : EIATTR_CBANK_PARAM_SIZE
	.align		4
.L_13:
        /*0040*/ 	.byte	0x03, 0x19
        /*0042*/ 	.short	0x000c


	//----- nvinfo : EIATTR_PARAM_CBANK
	.align		4
        /*0044*/ 	.byte	0x04, 0x0a
        /*0046*/ 	.short	(.L_15 - .L_14)
	.align		4
.L_14:
        /*0048*/ 	.word	index@(.nv.constant0._Z6kernelP5queueIiLm1000EEi)
        /*004c*/ 	.short	0x0380
        /*004e*/ 	.short	0x000c


	//----- nvinfo : EIATTR_SW_WAR
	.align		4
.L_15:
        /*0050*/ 	.byte	0x04, 0x36
        /*0052*/ 	.short	(.L_17 - .L_16)
.L_16:
        /*0054*/ 	.word	0x00000008
.L_17:


//--------------------- .nv.callgraph             --------------------------
	.section	.nv.callgraph,"",@"SHT_CUDA_CALLGRAPH"
	.align	4
	.sectionentsize	8
	.align		4
        /*0000*/ 	.word	0x00000000
	.align		4
        /*0004*/ 	.word	0xffffffff
	.align		4
        /*0008*/ 	.word	0x00000000
	.align		4
        /*000c*/ 	.word	0xfffffffe
	.align		4
        /*0010*/ 	.word	0x00000000
	.align		4
        /*0014*/ 	.word	0xfffffffd
	.align		4
        /*0018*/ 	.word	0x00000000
	.align		4
        /*001c*/ 	.word	0xfffffffc


//--------------------- .text._Z6kernelP5queueIiLm1000EEi --------------------------
	.section	.text._Z6kernelP5queueIiLm1000EEi,"ax",@progbits
	.align	128
        .global         _Z6kernelP5queueIiLm1000EEi
        .type           _Z6kernelP5queueIiLm1000EEi,@function
        .size           _Z6kernelP5queueIiLm1000EEi,(.L_x_1 - _Z6kernelP5queueIiLm1000EEi)
        .other          _Z6kernelP5queueIiLm1000EEi,@"STO_CUDA_ENTRY STV_DEFAULT"
_Z6kernelP5queueIiLm1000EEi:
.text._Z6kernelP5queueIiLm1000EEi:
[----:B------:R-:W-:Y:S01]  /*0000*/  LDC R1, c[0x0][0x37c] ;  /* 0x0000df00ff017b82 */ /* 0x000fe20000000800 */
[----:B------:R-:W-:Y:S05]  /*0010*/  EXIT ;  /* 0x000000000000794d */ /* 0x000fea0003800000 */
.L_x_0:
[----:B------:R-:W-:-:S00]  /*0020*/  BRA `(.L_x_0) ;  /* 0xfffffffc00fc7947 */ /* 0x000fc0000383ffff */
[----:B------:R-:W-:-:S00]  /*0030*/  NOP ;  /* 0x0000000000007918 */ /* 0x000fc00000000000 */
        /* <DEDUP_REMOVED lines=12> */
.L_x_1:


//--------------------- .nv.shared.reserved.0     --------------------------
	.section	.nv.shared.reserved.0,"aw",@nobits
	.weak		__nv_reservedSMEM_offset_0_alias
	.size		__nv_reservedSMEM_offset_0_alias, 0, 64
	.other		__nv_reservedSMEM_offset_0_alias,@"STO_CUDA_RESERVED_SHARED STV_DEFAULT"
__nv_reservedSMEM_offset_0_alias:
	.zero		0
	.zero		64


//--------------------- .nv.constant0._Z6kernelP5queueIiLm1000EEi --------------------------
	.section	.nv.constant0._Z6kernelP5queueIiLm1000EEi,"a",@progbits
	.sectionflags	@""
	.align	4
.nv.constant0._Z6kernelP5queueIiLm1000EEi:
	.zero		908


//--------------------- SYMBOLS --------------------------

	.type		.nv.reservedSmem.offset0,@object
	.size		.nv.reservedSmem.offset0,0x4
